//
// Generated by NVIDIA NVVM Compiler
//
// Compiler Build ID: CL-36424714
// Cuda compilation tools, release 13.0, V13.0.88
// Based on NVVM 20.0.0
//

.version 9.0
.target sm_100
.address_size 64

	// .globl	_Z6kernelP5entryif

.visible .entry _Z6kernelP5entryif(
	.param .u64 .ptr .align 1 _Z6kernelP5entryif_param_0,
	.param .u32 _Z6kernelP5entryif_param_1,
	.param .f32 _Z6kernelP5entryif_param_2
)
{
	.reg .pred 	%p<16>;
	.reg .b32 	%r<65>;
	.reg .b32 	%f<91>;
	.reg .b64 	%rd<20>;

	ld.param.u64 	%rd5, [_Z6kernelP5entryif_param_0];
	ld.param.u32 	%r56, [_Z6kernelP5entryif_param_1];
	ld.param.f32 	%f17, [_Z6kernelP5entryif_param_2];
	cvta.to.global.u64 	%rd1, %rd5;
	mov.u32 	%r32, %ctaid.x;
	mov.u32 	%r33, %ntid.x;
	mov.u32 	%r34, %tid.x;
	mad.lo.s32 	%r35, %r32, %r33, %r34;
	mul.wide.s32 	%rd6, %r35, 12;
	add.s64 	%rd7, %rd1, %rd6;
	add.s64 	%rd2, %rd7, 4;
	ld.global.f32 	%f1, [%rd7+4];
	setp.eq.s32 	%p1, %r56, 0;
	mov.b32 	%r54, 0;
	@%p1 bra 	$L__BB0_3;
	sub.f32 	%f2, %f1, %f17;
	mov.b32 	%r54, 0;
	mov.u32 	%r52, %r56;
$L__BB0_2:
	add.s32 	%r37, %r52, %r54;
	shr.u32 	%r38, %r37, 31;
	add.s32 	%r39, %r37, %r38;
	shr.s32 	%r40, %r39, 1;
	mul.wide.s32 	%rd8, %r40, 12;
	add.s64 	%rd9, %rd1, %rd8;
	ld.global.f32 	%f18, [%rd9+4];
	setp.le.f32 	%p2, %f18, %f2;
	add.s32 	%r41, %r40, 1;
	selp.b32 	%r54, %r41, %r54, %p2;
	selp.b32 	%r52, %r52, %r40, %p2;
	setp.ne.s32 	%p3, %r54, %r52;
	@%p3 bra 	$L__BB0_2;
$L__BB0_3:
	setp.eq.s32 	%p4, %r56, 0;
	add.f32 	%f3, %f17, %f1;
	mov.b32 	%r57, 0;
	@%p4 bra 	$L__BB0_6;
	mov.b32 	%r57, 0;
$L__BB0_5:
	add.s32 	%r44, %r56, %r57;
	shr.u32 	%r45, %r44, 31;
	add.s32 	%r46, %r44, %r45;
	shr.s32 	%r47, %r46, 1;
	mul.wide.s32 	%rd10, %r47, 12;
	add.s64 	%rd11, %rd1, %rd10;
	ld.global.f32 	%f19, [%rd11+4];
	setp.ge.f32 	%p5, %f19, %f3;
	add.s32 	%r48, %r47, 1;
	selp.b32 	%r57, %r57, %r48, %p5;
	selp.b32 	%r56, %r47, %r56, %p5;
	setp.eq.s32 	%p6, %r57, %r56;
	@%p6 bra 	$L__BB0_6;
	bra.uni 	$L__BB0_5;
$L__BB0_6:
	setp.le.s32 	%p7, %r57, %r54;
	mov.f32 	%f90, 0f00000000;
	@%p7 bra 	$L__BB0_19;
	sub.s32 	%r7, %r57, %r54;
	and.b32  	%r8, %r7, 15;
	sub.s32 	%r49, %r54, %r57;
	setp.gt.u32 	%p8, %r49, -16;
	mov.f32 	%f90, 0f00000000;
	mov.u32 	%r60, %r54;
	@%p8 bra 	$L__BB0_10;
	and.b32  	%r50, %r7, -16;
	neg.s32 	%r58, %r50;
	add.s64 	%rd3, %rd1, 104;
	mov.f32 	%f90, 0f00000000;
	mov.u32 	%r60, %r54;
$L__BB0_9:
	.pragma "nounroll";
	mul.wide.s32 	%rd12, %r60, 12;
	add.s64 	%rd13, %rd3, %rd12;
	ld.global.f32 	%f24, [%rd13+-96];
	add.f32 	%f25, %f90, %f24;
	ld.global.f32 	%f26, [%rd13+-84];
	add.f32 	%f27, %f25, %f26;
	ld.global.f32 	%f28, [%rd13+-72];
	add.f32 	%f29, %f27, %f28;
	ld.global.f32 	%f30, [%rd13+-60];
	add.f32 	%f31, %f29, %f30;
	ld.global.f32 	%f32, [%rd13+-48];
	add.f32 	%f33, %f31, %f32;
	ld.global.f32 	%f34, [%rd13+-36];
	add.f32 	%f35, %f33, %f34;
	ld.global.f32 	%f36, [%rd13+-24];
	add.f32 	%f37, %f35, %f36;
	ld.global.f32 	%f38, [%rd13+-12];
	add.f32 	%f39, %f37, %f38;
	ld.global.f32 	%f40, [%rd13];
	add.f32 	%f41, %f39, %f40;
	ld.global.f32 	%f42, [%rd13+12];
	add.f32 	%f43, %f41, %f42;
	ld.global.f32 	%f44, [%rd13+24];
	add.f32 	%f45, %f43, %f44;
	ld.global.f32 	%f46, [%rd13+36];
	add.f32 	%f47, %f45, %f46;
	ld.global.f32 	%f48, [%rd13+48];
	add.f32 	%f49, %f47, %f48;
	ld.global.f32 	%f50, [%rd13+60];
	add.f32 	%f51, %f49, %f50;
	ld.global.f32 	%f52, [%rd13+72];
	add.f32 	%f53, %f51, %f52;
	ld.global.f32 	%f54, [%rd13+84];
	add.f32 	%f90, %f53, %f54;
	add.s32 	%r60, %r60, 16;
	add.s32 	%r58, %r58, 16;
	setp.ne.s32 	%p9, %r58, 0;
	@%p9 bra 	$L__BB0_9;
$L__BB0_10:
	setp.eq.s32 	%p10, %r8, 0;
	@%p10 bra 	$L__BB0_19;
	and.b32  	%r19, %r7, 7;
	setp.lt.u32 	%p11, %r8, 8;
	@%p11 bra 	$L__BB0_13;
	mul.wide.s32 	%rd14, %r60, 12;
	add.s64 	%rd15, %rd1, %rd14;
	ld.global.f32 	%f56, [%rd15+8];
	add.f32 	%f57, %f90, %f56;
	ld.global.f32 	%f58, [%rd15+20];
	add.f32 	%f59, %f57, %f58;
	ld.global.f32 	%f60, [%rd15+32];
	add.f32 	%f61, %f59, %f60;
	ld.global.f32 	%f62, [%rd15+44];
	add.f32 	%f63, %f61, %f62;
	ld.global.f32 	%f64, [%rd15+56];
	add.f32 	%f65, %f63, %f64;
	ld.global.f32 	%f66, [%rd15+68];
	add.f32 	%f67, %f65, %f66;
	ld.global.f32 	%f68, [%rd15+80];
	add.f32 	%f69, %f67, %f68;
	ld.global.f32 	%f70, [%rd15+92];
	add.f32 	%f90, %f69, %f70;
	add.s32 	%r60, %r60, 8;
$L__BB0_13:
	setp.eq.s32 	%p12, %r19, 0;
	@%p12 bra 	$L__BB0_19;
	and.b32  	%r22, %r7, 3;
	setp.lt.u32 	%p13, %r19, 4;
	@%p13 bra 	$L__BB0_16;
	mul.wide.s32 	%rd16, %r60, 12;
	add.s64 	%rd17, %rd1, %rd16;
	ld.global.f32 	%f72, [%rd17+8];
	add.f32 	%f73, %f90, %f72;
	ld.global.f32 	%f74, [%rd17+20];
	add.f32 	%f75, %f73, %f74;
	ld.global.f32 	%f76, [%rd17+32];
	add.f32 	%f77, %f75, %f76;
	ld.global.f32 	%f78, [%rd17+44];
	add.f32 	%f90, %f77, %f78;
	add.s32 	%r60, %r60, 4;
$L__BB0_16:
	setp.eq.s32 	%p14, %r22, 0;
	@%p14 bra 	$L__BB0_19;
	add.s64 	%rd4, %rd1, 8;
	neg.s32 	%r63, %r22;
$L__BB0_18:
	.pragma "nounroll";
	mul.wide.s32 	%rd18, %r60, 12;
	add.s64 	%rd19, %rd4, %rd18;
	ld.global.f32 	%f79, [%rd19];
	add.f32 	%f90, %f90, %f79;
	add.s32 	%r60, %r60, 1;
	add.s32 	%r63, %r63, 1;
	setp.ne.s32 	%p15, %r63, 0;
	@%p15 bra 	$L__BB0_18;
$L__BB0_19:
	sub.s32 	%r51, %r57, %r54;
	cvt.rn.f32.s32 	%f80, %r51;
	div.rn.f32 	%f81, %f90, %f80;
	st.global.f32 	[%rd2+4], %f81;
	ret;

}


// ===== COMPILED SASS (sm_100) =====

	.target	sm_100

	.elftype	@"ET_EXEC"


//--------------------- .note.nv.tkinfo           --------------------------
	.section	.note.nv.tkinfo,"",@"SHT_NOTE"
	.sectionflags	@"SHF_NOTE_NV_TKINFO"
	.tkinfo
        /*0018*/ 	.word	0x00000002
        /*0030*/ 	.string	""
        /*0030*/ 	.string	"ptxas"
        /*0030*/ 	.string	"Cuda compilation tools, release 13.0, V13.0.88"
        /*0030*/ 	.string	"Build cuda_13.0.r13.0/compiler.36424714_0"
        /*0030*/ 	.string	"-arch sm_100 -m 64 "



//--------------------- .note.nv.cuinfo           --------------------------
	.section	.note.nv.cuinfo,"",@"SHT_NOTE"
	.sectionflags	@"SHF_NOTE_NV_CUINFO"
        /*0018*/ 	.short	0x0002
        /*001a*/ 	.short	0x0064
        /*001c*/ 	.short	0x0082
	.zero		2


//--------------------- .nv.info                  --------------------------
	.section	.nv.info,"",@"SHT_CUDA_INFO"
	.align	4


	//----- nvinfo : EIATTR_REGCOUNT
	.align		4
        /*0000*/ 	.byte	0x04, 0x2f
        /*0002*/ 	.short	(.L_1 - .L_0)
	.align		4
.L_0:
        /*0004*/ 	.word	index@(_Z6kernelP5entryif)
        /*0008*/ 	.word	0x00000020


	//----- nvinfo : EIATTR_FRAME_SIZE
	.align		4
.L_1:
        /*000c*/ 	.byte	0x04, 0x11
        /*000e*/ 	.short	(.L_3 - .L_2)
	.align		4
.L_2:
        /*0010*/ 	.word	index@($__internal_0_$__cuda_sm3x_div_rn_noftz_f32_slowpath)
        /*0014*/ 	.word	0x00000000


	//----- nvinfo : EIATTR_FRAME_SIZE
	.align		4
.L_3:
        /*0018*/ 	.byte	0x04, 0x11
        /*001a*/ 	.short	(.L_5 - .L_4)
	.align		4
.L_4:
        /*001c*/ 	.word	index@(_Z6kernelP5entryif)
        /*0020*/ 	.word	0x00000000


	//----- nvinfo : EIATTR_MIN_STACK_SIZE
	.align		4
.L_5:
        /*0024*/ 	.byte	0x04, 0x12
        /*0026*/ 	.short	(.L_7 - .L_6)
	.align		4
.L_6:
        /*0028*/ 	.word	index@(_Z6kernelP5entryif)
        /*002c*/ 	.word	0x00000000
.L_7:


//--------------------- .nv.compat                --------------------------
	.section	.nv.compat,"",@"SHT_CUDA_COMPAT_INFO"
	.align	4
        /*0000*/ 	.byte	0x02, 0x09, 0x00, 0x00, 0x02, 0x02, 0x01, 0x00, 0x02, 0x05, 0x05, 0x00, 0x03, 0x07, 0x01, 0x01
        /*0010*/ 	.byte	0x02, 0x03, 0x00, 0x00, 0x02, 0x06, 0x01, 0x00, 0x04, 0x0b, 0x08, 0x00, 0x01, 0x00, 0x00, 0x00
        /*0020*/ 	.byte	0x00, 0x00, 0x00, 0x00


//--------------------- .nv.info._Z6kernelP5entryif --------------------------
	.section	.nv.info._Z6kernelP5entryif,"",@"SHT_CUDA_INFO"
	.sectionflags	@""
	.align	4


	//----- nvinfo : EIATTR_CUDA_API_VERSION
	.align		4
        /*0000*/ 	.byte	0x04, 0x37
        /*0002*/ 	.short	(.L_9 - .L_8)
.L_8:
        /*0004*/ 	.word	0x00000082


	//----- nvinfo : EIATTR_KPARAM_INFO
	.align		4
.L_9:
        /*0008*/ 	.byte	0x04, 0x17
        /*000a*/ 	.short	(.L_11 - .L_10)
.L_10:
        /*000c*/ 	.word	0x00000000
        /*0010*/ 	.short	0x0002
        /*0012*/ 	.short	0x000c
        /*0014*/ 	.byte	0x00, 0xf0, 0x11, 0x00


	//----- nvinfo : EIATTR_KPARAM_INFO
	.align		4
.L_11:
        /*0018*/ 	.byte	0x04, 0x17
        /*001a*/ 	.short	(.L_13 - .L_12)
.L_12:
        /*001c*/ 	.word	0x00000000
        /*0020*/ 	.short	0x0001
        /*0022*/ 	.short	0x0008
        /*0024*/ 	.byte	0x00, 0xf0, 0x11, 0x00


	//----- nvinfo : EIATTR_KPARAM_INFO
	.align		4
.L_13:
        /*0028*/ 	.byte	0x04, 0x17
        /*002a*/ 	.short	(.L_15 - .L_14)
.L_14:
        /*002c*/ 	.word	0x00000000
        /*0030*/ 	.short	0x0000
        /*0032*/ 	.short	0x0000
        /*0034*/ 	.byte	0x00, 0xf5, 0x21, 0x00


	//----- nvinfo : EIATTR_SPARSE_MMA_MASK
	.align		4
.L_15:
        /*0038*/ 	.byte	0x03, 0x50
        /*003a*/ 	.short	0x0000


	//----- nvinfo : EIATTR_MAXREG_COUNT
	.align		4
        /*003c*/ 	.byte	0x03, 0x1b
        /*003e*/ 	.short	0x00ff


	//----- nvinfo : EIATTR_MERCURY_ISA_VERSION
	.align		4
        /*0040*/ 	.byte	0x03, 0x5f
        /*0042*/ 	.short	0x0101


	//----- nvinfo : EIATTR_VRC_CTA_INIT_COUNT
	.align		4
        /*0044*/ 	.byte	0x02, 0x4a
	.zero		1
	.zero		1


	//----- nvinfo : EIATTR_EXIT_INSTR_OFFSETS
	.align		4
        /*0048*/ 	.byte	0x04, 0x1c
        /*004a*/ 	.short	(.L_17 - .L_16)


	//   ....[0]....
.L_16:
        /*004c*/ 	.word	0x00000b90


	//----- nvinfo : EIATTR_CRS_STACK_SIZE
	.align		4
.L_17:
        /*0050*/ 	.byte	0x04, 0x1e
        /*0052*/ 	.short	(.L_19 - .L_18)
.L_18:
        /*0054*/ 	.word	0x00000000


	//----- nvinfo : EIATTR_CBANK_PARAM_SIZE
	.align		4
.L_19:
        /*0058*/ 	.byte	0x03, 0x19
        /*005a*/ 	.short	0x0010


	//----- nvinfo : EIATTR_PARAM_CBANK
	.align		4
        /*005c*/ 	.byte	0x04, 0x0a
        /*005e*/ 	.short	(.L_21 - .L_20)
	.align		4
.L_20:
        /*0060*/ 	.word	index@(.nv.constant0._Z6kernelP5entryif)
        /*0064*/ 	.short	0x0380
        /*0066*/ 	.short	0x0010


	//----- nvinfo : EIATTR_SW_WAR
	.align		4
.L_21:
        /*0068*/ 	.byte	0x04, 0x36
        /*006a*/ 	.short	(.L_23 - .L_22)
.L_22:
        /*006c*/ 	.word	0x00000008
.L_23:


//--------------------- .nv.callgraph             --------------------------
	.section	.nv.callgraph,"",@"SHT_CUDA_CALLGRAPH"
	.align	4
	.sectionentsize	8
	.align		4
        /*0000*/ 	.word	0x00000000
	.align		4
        /*0004*/ 	.word	0xffffffff
	.align		4
        /*0008*/ 	.word	0x00000000
	.align		4
        /*000c*/ 	.word	0xfffffffe
	.align		4
        /*0010*/ 	.word	0x00000000
	.align		4
        /*0014*/ 	.word	0xfffffffd
	.align		4
        /*0018*/ 	.word	0x00000000
	.align		4
        /*001c*/ 	.word	0xfffffffc


//--------------------- .text._Z6kernelP5entryif  --------------------------
	.section	.text._Z6kernelP5entryif,"ax",@progbits
	.align	128
        .global         _Z6kernelP5entryif
        .type           _Z6kernelP5entryif,@function
        .size           _Z6kernelP5entryif,(.L_x_28 - _Z6kernelP5entryif)
        .other          _Z6kernelP5entryif,@"STO_CUDA_ENTRY STV_DEFAULT"
_Z6kernelP5entryif:
.text._Z6kernelP5entryif:
[----:B------:R-:W-:Y:S01]  /*0000*/  LDC R1, c[0x0][0x37c] ;  /* 0x0000df00ff017b82 */ /* 0x000fe20000000800 */
[----:B------:R-:W0:Y:S07]  /*0010*/  S2R R0, SR_TID.X ;  /* 0x0000000000007919 */ /* 0x000e2e0000002100 */
[----:B------:R-:W0:Y:S01]  /*0020*/  S2UR UR6, SR_CTAID.X ;  /* 0x00000000000679c3 */ /* 0x000e220000002500 */
[----:B------:R-:W1:Y:S01]  /*0030*/  LDCU.64 UR8, c[0x0][0x380] ;  /* 0x00007000ff0877ac */ /* 0x000e620008000a00 */
[----:B------:R-:W2:Y:S06]  /*0040*/  LDCU.64 UR4, c[0x0][0x358] ;  /* 0x00006b00ff0477ac */ /* 0x000eac0008000a00 */
[----:B------:R-:W0:Y:S01]  /*0050*/  LDC R5, c[0x0][0x360] ;  /* 0x0000d800ff057b82 */ /* 0x000e220000000800 */
[----:B-1----:R-:W-:-:S02]  /*0060*/  IMAD.U32 R2, RZ, RZ, UR8 ;  /* 0x00000008ff027e24 */ /* 0x002fc4000f8e00ff */
[----:B------:R-:W-:Y:S02]  /*0070*/  IMAD.U32 R3, RZ, RZ, UR9 ;  /* 0x00000009ff037e24 */ /* 0x000fe4000f8e00ff */
[----:B0-----:R-:W-:Y:S01]  /*0080*/  IMAD R5, R5, UR6, R0 ;  /* 0x0000000605057c24 */ /* 0x001fe2000f8e0200 */
[----:B------:R-:W0:Y:S03]  /*0090*/  LDCU UR6, c[0x0][0x388] ;  /* 0x00007100ff0677ac */ /* 0x000e260008000800 */
[----:B------:R-:W-:-:S05]  /*00a0*/  IMAD.WIDE R4, R5, 0xc, R2 ;  /* 0x0000000c05047825 */ /* 0x000fca00078e0202 */
[----:B--2---:R1:W5:Y:S01]  /*00b0*/  LDG.E R0, desc[UR4][R4.64+0x4] ;  /* 0x0000040404007981 */ /* 0x004362000c1e1900 */
[----:B------:R-:W2:Y:S01]  /*00c0*/  LDCU UR7, c[0x0][0x388] ;  /* 0x00007100ff0777ac */ /* 0x000ea20008000800 */
[----:B------:R-:W-:Y:S01]  /*00d0*/  CS2R R12, SRZ ;  /* 0x00000000000c7805 */ /* 0x000fe2000001ff00 */
[----:B0-----:R-:W-:Y:S01]  /*00e0*/  UISETP.NE.AND UP0, UPT, UR6, URZ, UPT ;  /* 0x000000ff0600728c */ /* 0x001fe2000bf05270 */
[----:B--2---:R-:W-:-:S08]  /*00f0*/  MOV R8, UR7 ;  /* 0x0000000700087c02 */ /* 0x004fd00008000f00 */
[----:B-1----:R-:W-:Y:S05]  /*0100*/  BRA.U !UP0, `(.L_x_0) ;  /* 0x0000000108407547 */ /* 0x002fea000b800000 */
[----:B------:R-:W0:Y:S01]  /*0110*/  LDCU UR6, c[0x0][0x38c] ;  /* 0x00007180ff0677ac */ /* 0x000e220008000800 */
[----:B------:R-:W-:Y:S01]  /*0120*/  BSSY.RECONVERGENT B0, `(.L_x_0) ;  /* 0x000000e000007945 */ /* 0x000fe20003800200 */
[----:B------:R-:W-:Y:S02]  /*0130*/  IMAD.MOV.U32 R12, RZ, RZ, RZ ;  /* 0x000000ffff0c7224 */ /* 0x000fe400078e00ff */
[----:B------:R-:W-:Y:S02]  /*0140*/  IMAD.U32 R11, RZ, RZ, UR7 ;  /* 0x00000007ff0b7e24 */ /* 0x000fe4000f8e00ff */
[----:B0----5:R-:W-:-:S07]  /*0150*/  FADD R9, R0, -UR6 ;  /* 0x8000000600097e21 */ /* 0x021fce0008000000 */
.L_x_1:
[----:B------:R-:W-:-:S04]  /*0160*/  IADD3 R6, PT, PT, R11, R12, RZ ;  /* 0x0000000c0b067210 */ /* 0x000fc80007ffe0ff */
[----:B------:R-:W-:-:S04]  /*0170*/  LEA.HI R6, R6, R6, RZ, 0x1 ;  /* 0x0000000606067211 */ /* 0x000fc800078f08ff */
[----:B------:R-:W-:-:S05]  /*0180*/  SHF.R.S32.HI R10, RZ, 0x1, R6 ;  /* 0x00000001ff0a7819 */ /* 0x000fca0000011406 */
[----:B------:R-:W-:-:S06]  /*0190*/  IMAD.WIDE R6, R10, 0xc, R2 ;  /* 0x0000000c0a067825 */ /* 0x000fcc00078e0202 */
[----:B------:R-:W2:Y:S02]  /*01a0*/  LDG.E R6, desc[UR4][R6.64+0x4] ;  /* 0x0000040406067981 */ /* 0x000ea4000c1e1900 */
[----:B--2---:R-:W-:-:S04]  /*01b0*/  FSETP.GTU.AND P0, PT, R6, R9, PT ;  /* 0x000000090600720b */ /* 0x004fc80003f0c000 */
[----:B------:R-:W-:-:S09]  /*01c0*/  SEL R11, R11, R10, !P0 ;  /* 0x0000000a0b0b7207 */ /* 0x000fd20004000000 */
[----:B------:R-:W-:-:S05]  /*01d0*/  @!P0 VIADD R12, R10, 0x1 ;  /* 0x000000010a0c8836 */ /* 0x000fca0000000000 */
[----:B------:R-:W-:-:S13]  /*01e0*/  ISETP.NE.AND P0, PT, R12, R11, PT ;  /* 0x0000000b0c00720c */ /* 0x000fda0003f05270 */
[----:B------:R-:W-:Y:S05]  /*01f0*/  @P0 BRA `(.L_x_1) ;  /* 0xfffffffc00d80947 */ /* 0x000fea000383ffff */
[----:B------:R-:W-:Y:S05]  /*0200*/  BSYNC.RECONVERGENT B0 ;  /* 0x0000000000007941 */ /* 0x000fea0003800200 */
.L_x_0:
[----:B------:R-:W-:Y:S05]  /*0210*/  BRA.U !UP0, `(.L_x_2) ;  /* 0x0000000108487547 */ /* 0x000fea000b800000 */
[----:B------:R-:W0:Y:S01]  /*0220*/  LDCU UR6, c[0x0][0x38c] ;  /* 0x00007180ff0677ac */ /* 0x000e220008000800 */
[----:B------:R-:W-:Y:S01]  /*0230*/  BSSY.RECONVERGENT B0, `(.L_x_2) ;  /* 0x0000010000007945 */ /* 0x000fe20003800200 */
[----:B------:R-:W-:Y:S01]  /*0240*/  IMAD.MOV.U32 R13, RZ, RZ, RZ ;  /* 0x000000ffff0d7224 */ /* 0x000fe200078e00ff */
[----:B------:R-:W1:Y:S01]  /*0250*/  LDCU.64 UR8, c[0x0][0x380] ;  /* 0x00007000ff0877ac */ /* 0x000e620008000a00 */
[----:B0----5:R-:W-:-:S07]  /*0260*/  FADD R11, R0, UR6 ;  /* 0x00000006000b7e21 */ /* 0x021fce0008000000 */
.L_x_3:
[----:B------:R-:W-:Y:S01]  /*0270*/  IADD3 R0, PT, PT, R13, R8, RZ ;  /* 0x000000080d007210 */ /* 0x000fe20007ffe0ff */
[----:B-1----:R-:W-:Y:S02]  /*0280*/  IMAD.U32 R2, RZ, RZ, UR8 ;  /* 0x00000008ff027e24 */ /* 0x002fe4000f8e00ff */
[----:B------:R-:W-:Y:S01]  /*0290*/  IMAD.U32 R3, RZ, RZ, UR9 ;  /* 0x00000009ff037e24 */ /* 0x000fe2000f8e00ff */
[----:B------:R-:W-:-:S04]  /*02a0*/  LEA.HI R0, R0, R0, RZ, 0x1 ;  /* 0x0000000000007211 */ /* 0x000fc800078f08ff */
[----:B------:R-:W-:-:S05]  /*02b0*/  SHF.R.S32.HI R9, RZ, 0x1, R0 ;  /* 0x00000001ff097819 */ /* 0x000fca0000011400 */
[----:B------:R-:W-:-:S06]  /*02c0*/  IMAD.WIDE R6, R9, 0xc, R2 ;  /* 0x0000000c09067825 */ /* 0x000fcc00078e0202 */
[----:B------:R-:W2:Y:S02]  /*02d0*/  LDG.E R6, desc[UR4][R6.64+0x4] ;  /* 0x0000040406067981 */ /* 0x000ea4000c1e1900 */
[----:B--2---:R-:W-:-:S04]  /*02e0*/  FSETP.GE.AND P0, PT, R6, R11, PT ;  /* 0x0000000b0600720b */ /* 0x004fc80003f06000 */
[----:B------:R-:W-:-:S09]  /*02f0*/  SEL R8, R9, R8, P0 ;  /* 0x0000000809087207 */ /* 0x000fd20000000000 */
[----:B------:R-:W-:-:S04]  /*0300*/  @!P0 IADD3 R13, PT, PT, R9, 0x1, RZ ;  /* 0x00000001090d8810 */ /* 0x000fc80007ffe0ff */
[----:B------:R-:W-:-:S13]  /*0310*/  ISETP.NE.AND P0, PT, R13, R8, PT ;  /* 0x000000080d00720c */ /* 0x000fda0003f05270 */
[----:B------:R-:W-:Y:S05]  /*0320*/  @P0 BRA `(.L_x_3) ;  /* 0xfffffffc00d00947 */ /* 0x000fea000383ffff */
[----:B------:R-:W-:Y:S05]  /*0330*/  BSYNC.RECONVERGENT B0 ;  /* 0x0000000000007941 */ /* 0x000fea0003800200 */
.L_x_2:
[----:B------:R-:W-:Y:S01]  /*0340*/  ISETP.GT.AND P0, PT, R13, R12, PT ;  /* 0x0000000c0d00720c */ /* 0x000fe20003f04270 */
[----:B------:R-:W-:Y:S01]  /*0350*/  BSSY.RECONVERGENT B0, `(.L_x_4) ;  /* 0x0000072000007945 */ /* 0x000fe20003800200 */
[----:B------:R-:W-:-:S11]  /*0360*/  IMAD.MOV.U32 R19, RZ, RZ, RZ ;  /* 0x000000ffff137224 */ /* 0x000fd600078e00ff */
[----:B------:R-:W-:Y:S05]  /*0370*/  @!P0 BRA `(.L_x_5) ;  /* 0x0000000400bc8947 */ /* 0x000fea0003800000 */
[----:B------:R-:W0:Y:S01]  /*0380*/  LDC.64 R6, c[0x0][0x380] ;  /* 0x0000e000ff067b82 */ /* 0x000e220000000a00 */
[C---:B-----5:R-:W-:Y:S01]  /*0390*/  IADD3 R0, PT, PT, -R13.reuse, R12, RZ ;  /* 0x0000000c0d007210 */ /* 0x060fe20007ffe1ff */
[--C-:B------:R-:W-:Y:S01]  /*03a0*/  IMAD.IADD R14, R13, 0x1, -R12.reuse ;  /* 0x000000010d0e7824 */ /* 0x100fe200078e0a0c */
[----:B------:R-:W-:Y:S01]  /*03b0*/  BSSY.RECONVERGENT B1, `(.L_x_6) ;  /* 0x0000036000017945 */ /* 0x000fe20003800200 */
[----:B------:R-:W-:Y:S01]  /*03c0*/  IMAD.MOV.U32 R19, RZ, RZ, RZ ;  /* 0x000000ffff137224 */ /* 0x000fe200078e00ff */
[----:B------:R-:W-:Y:S01]  /*03d0*/  ISETP.GT.U32.AND P0, PT, R0, -0x10, PT ;  /* 0xfffffff00000780c */ /* 0x000fe20003f04070 */
[----:B------:R-:W-:Y:S01]  /*03e0*/  IMAD.MOV.U32 R17, RZ, RZ, R12 ;  /* 0x000000ffff117224 */ /* 0x000fe200078e000c */
[----:B------:R-:W-:-:S04]  /*03f0*/  LOP3.LUT R25, R14, 0xf, RZ, 0xc0, !PT ;  /* 0x0000000f0e197812 */ /* 0x000fc800078ec0ff */
[----:B------:R-:W-:-:S07]  /*0400*/  ISETP.NE.AND P1, PT, R25, RZ, PT ;  /* 0x000000ff1900720c */ /* 0x000fce0003f25270 */
[----:B------:R-:W-:Y:S06]  /*0410*/  @P0 BRA `(.L_x_7) ;  /* 0x0000000000bc0947 */ /* 0x000fec0003800000 */
[----:B------:R-:W-:Y:S02]  /*0420*/  HFMA2 R8, -RZ, RZ, 0, 6.198883056640625e-06 ;  /* 0x00000068ff087431 */ /* 0x000fe400000001ff */
[----:B------:R-:W-:Y:S01]  /*0430*/  IMAD.MOV.U32 R9, RZ, RZ, 0x0 ;  /* 0x00000000ff097424 */ /* 0x000fe200078e00ff */
[----:B------:R-:W-:Y:S01]  /*0440*/  LOP3.LUT R0, R14, 0xfffffff0, RZ, 0xc0, !PT ;  /* 0xfffffff00e007812 */ /* 0x000fe200078ec0ff */
[----:B------:R-:W-:Y:S01]  /*0450*/  IMAD.MOV.U32 R19, RZ, RZ, RZ ;  /* 0x000000ffff137224 */ /* 0x000fe200078e00ff */
[----:B------:R-:W-:-:S03]  /*0460*/  MOV R17, R12 ;  /* 0x0000000c00117202 */ /* 0x000fc60000000f00 */
[----:B------:R-:W-:Y:S02]  /*0470*/  IMAD.MOV R0, RZ, RZ, -R0 ;  /* 0x000000ffff007224 */ /* 0x000fe400078e0a00 */
[----:B0-----:R-:W-:-:S04]  /*0480*/  IMAD.WIDE.U32 R8, R6, 0x1, R8 ;  /* 0x0000000106087825 */ /* 0x001fc800078e0008 */
[----:B------:R-:W-:-:S07]  /*0490*/  IMAD.IADD R15, R9, 0x1, R7 ;  /* 0x00000001090f7824 */ /* 0x000fce00078e0207 */
.L_x_8:
[----:B------:R-:W-:Y:S01]  /*04a0*/  MOV R10, R8 ;  /* 0x00000008000a7202 */ /* 0x000fe20000000f00 */
[----:B------:R-:W-:-:S04]  /*04b0*/  IMAD.MOV.U32 R11, RZ, RZ, R15 ;  /* 0x000000ffff0b7224 */ /* 0x000fc800078e000f */
[----:B------:R-:W-:-:S05]  /*04c0*/  IMAD.WIDE R10, R17, 0xc, R10 ;  /* 0x0000000c110a7825 */ /* 0x000fca00078e020a */
[----:B------:R-:W2:Y:S04]  /*04d0*/  LDG.E R20, desc[UR4][R10.64+-0x60] ;  /* 0xffffa0040a147981 */ /* 0x000ea8000c1e1900 */
[----:B------:R-:W3:Y:S04]  /*04e0*/  LDG.E R26, desc[UR4][R10.64+-0x54] ;  /* 0xffffac040a1a7981 */ /* 0x000ee8000c1e1900 */
[----:B------:R-:W4:Y:S04]  /*04f0*/  LDG.E R21, desc[UR4][R10.64+-0x48] ;  /* 0xffffb8040a157981 */ /* 0x000f28000c1e1900 */
[----:B------:R-:W5:Y:S04]  /*0500*/  LDG.E R24, desc[UR4][R10.64+-0x3c] ;  /* 0xffffc4040a187981 */ /* 0x000f68000c1e1900 */
[----:B------:R-:W5:Y:S04]  /*0510*/  LDG.E R23, desc[UR4][R10.64+-0x30] ;  /* 0xffffd0040a177981 */ /* 0x000f68000c1e1900 */
[----:B------:R-:W5:Y:S04]  /*0520*/  LDG.E R22, desc[UR4][R10.64+-0x24] ;  /* 0xffffdc040a167981 */ /* 0x000f68000c1e1900 */
[----:B------:R-:W5:Y:S04]  /*0530*/  LDG.E R18, desc[UR4][R10.64+-0x18] ;  /* 0xffffe8040a127981 */ /* 0x000f68000c1e1900 */
[----:B------:R-:W5:Y:S01]  /*0540*/  LDG.E R16, desc[UR4][R10.64+-0xc] ;  /* 0xfffff4040a107981 */ /* 0x000f62000c1e1900 */
[----:B--2---:R-:W-:-:S03]  /*0550*/  FADD R19, R20, R19 ;  /* 0x0000001314137221 */ /* 0x004fc60000000000 */
[----:B------:R-:W2:Y:S01]  /*0560*/  LDG.E R20, desc[UR4][R10.64] ;  /* 0x000000040a147981 */ /* 0x000ea2000c1e1900 */
[----:B---3--:R-:W-:-:S03]  /*0570*/  FADD R26, R19, R26 ;  /* 0x0000001a131a7221 */ /* 0x008fc60000000000 */
[----:B------:R-:W3:Y:S01]  /*0580*/  LDG.E R19, desc[UR4][R10.64+0xc] ;  /* 0x00000c040a137981 */ /* 0x000ee2000c1e1900 */
[----:B----4-:R-:W-:-:S03]  /*0590*/  FADD R27, R26, R21 ;  /* 0x000000151a1b7221 */ /* 0x010fc60000000000 */
[----:B------:R-:W4:Y:S01]  /*05a0*/  LDG.E R21, desc[UR4][R10.64+0x18] ;  /* 0x000018040a157981 */ /* 0x000f22000c1e1900 */
[----:B-----5:R-:W-:-:S03]  /*05b0*/  FADD R26, R27, R24 ;  /* 0x000000181b1a7221 */ /* 0x020fc60000000000 */
[----:B------:R-:W5:Y:S01]  /*05c0*/  LDG.E R24, desc[UR4][R10.64+0x24] ;  /* 0x000024040a187981 */ /* 0x000f62000c1e1900 */
[----:B------:R-:W-:-:S03]  /*05d0*/  FADD R27, R26, R23 ;  /* 0x000000171a1b7221 */ /* 0x000fc60000000000 */
[----:B------:R-:W5:Y:S01]  /*05e0*/  LDG.E R23, desc[UR4][R10.64+0x30] ;  /* 0x000030040a177981 */ /* 0x000f62000c1e1900 */
[----:B------:R-:W-:-:S03]  /*05f0*/  FADD R27, R27, R22 ;  /* 0x000000161b1b7221 */ /* 0x000fc60000000000 */
[----:B------:R-:W5:Y:S01]  /*0600*/  LDG.E R22, desc[UR4][R10.64+0x3c] ;  /* 0x00003c040a167981 */ /* 0x000f62000c1e1900 */
[----:B------:R-:W-:-:S03]  /*0610*/  FADD R27, R27, R18 ;  /* 0x000000121b1b7221 */ /* 0x000fc60000000000 */
[----:B------:R-:W5:Y:S04]  /*0620*/  LDG.E R18, desc[UR4][R10.64+0x48] ;  /* 0x000048040a127981 */ /* 0x000f68000c1e1900 */
[----:B------:R-:W5:Y:S01]  /*0630*/  LDG.E R26, desc[UR4][R10.64+0x54] ;  /* 0x000054040a1a7981 */ /* 0x000f62000c1e1900 */
[----:B------:R-:W-:Y:S01]  /*0640*/  FADD R27, R27, R16 ;  /* 0x000000101b1b7221 */ /* 0x000fe20000000000 */
[----:B------:R-:W-:Y:S01]  /*0650*/  VIADD R0, R0, 0x10 ;  /* 0x0000001000007836 */ /* 0x000fe20000000000 */
[----:B------:R-:W-:-:S04]  /*0660*/  IADD3 R17, PT, PT, R17, 0x10, RZ ;  /* 0x0000001011117810 */ /* 0x000fc80007ffe0ff */
[----:B------:R-:W-:Y:S01]  /*0670*/  ISETP.NE.AND P0, PT, R0, RZ, PT ;  /* 0x000000ff0000720c */ /* 0x000fe20003f05270 */
[----:B--2---:R-:W-:-:S04]  /*0680*/  FADD R20, R27, R20 ;  /* 0x000000141b147221 */ /* 0x004fc80000000000 */
[----:B---3--:R-:W-:-:S04]  /*0690*/  FADD R20, R20, R19 ;  /* 0x0000001314147221 */ /* 0x008fc80000000000 */
[----:B----4-:R-:W-:-:S04]  /*06a0*/  FADD R21, R20, R21 ;  /* 0x0000001514157221 */ /* 0x010fc80000000000 */
[----:B-----5:R-:W-:-:S04]  /*06b0*/  FADD R24, R21, R24 ;  /* 0x0000001815187221 */ /* 0x020fc80000000000 */
[----:B------:R-:W-:-:S04]  /*06c0*/  FADD R23, R24, R23 ;  /* 0x0000001718177221 */ /* 0x000fc80000000000 */
[----:B------:R-:W-:-:S04]  /*06d0*/  FADD R23, R23, R22 ;  /* 0x0000001617177221 */ /* 0x000fc80000000000 */
[----:B------:R-:W-:-:S04]  /*06e0*/  FADD R23, R23, R18 ;  /* 0x0000001217177221 */ /* 0x000fc80000000000 */
[----:B------:R-:W-:Y:S01]  /*06f0*/  FADD R19, R23, R26 ;  /* 0x0000001a17137221 */ /* 0x000fe20000000000 */
[----:B------:R-:W-:Y:S06]  /*0700*/  @P0 BRA `(.L_x_8) ;  /* 0xfffffffc00640947 */ /* 0x000fec000383ffff */
.L_x_7:
[----:B------:R-:W-:Y:S05]  /*0710*/  BSYNC.RECONVERGENT B1 ;  /* 0x0000000000017941 */ /* 0x000fea0003800200 */
.L_x_6:
[----:B------:R-:W-:Y:S05]  /*0720*/  @!P1 BRA `(.L_x_5) ;  /* 0x0000000000d09947 */ /* 0x000fea0003800000 */
[----:B------:R-:W-:Y:S01]  /*0730*/  ISETP.GE.U32.AND P0, PT, R25, 0x8, PT ;  /* 0x000000081900780c */ /* 0x000fe20003f06070 */
[----:B------:R-:W-:Y:S01]  /*0740*/  BSSY.RECONVERGENT B1, `(.L_x_9) ;  /* 0x0000016000017945 */ /* 0x000fe20003800200 */
[----:B------:R-:W-:-:S04]  /*0750*/  LOP3.LUT R10, R14, 0x7, RZ, 0xc0, !PT ;  /* 0x000000070e0a7812 */ /* 0x000fc800078ec0ff */
[----:B------:R-:W-:-:S07]  /*0760*/  ISETP.NE.AND P1, PT, R10, RZ, PT ;  /* 0x000000ff0a00720c */ /* 0x000fce0003f25270 */
[----:B------:R-:W-:Y:S06]  /*0770*/  @!P0 BRA `(.L_x_10) ;  /* 0x0000000000488947 */ /* 0x000fec0003800000 */
        /* <DEDUP_REMOVED lines=9> */
[----:B------:R-:W-:-:S02]  /*0810*/  VIADD R17, R17, 0x8 ;  /* 0x0000000811117836 */ /* 0x000fc40000000000 */
[----:B--2---:R-:W-:-:S04]  /*0820*/  FADD R0, R19, R0 ;  /* 0x0000000013007221 */ /* 0x004fc80000000000 */
[----:B---3--:R-:W-:-:S04]  /*0830*/  FADD R0, R0, R11 ;  /* 0x0000000b00007221 */ /* 0x008fc80000000000 */
[----:B----4-:R-:W-:-:S04]  /*0840*/  FADD R0, R0, R15 ;  /* 0x0000000f00007221 */ /* 0x010fc80000000000 */
[----:B-----5:R-:W-:-:S04]  /*0850*/  FADD R0, R0, R21 ;  /* 0x0000001500007221 */ /* 0x020fc80000000000 */
[----:B------:R-:W-:-:S04]  /*0860*/  FADD R0, R0, R23 ;  /* 0x0000001700007221 */ /* 0x000fc80000000000 */
[----:B------:R-:W-:-:S04]  /*0870*/  FADD R0, R0, R25 ;  /* 0x0000001900007221 */ /* 0x000fc80000000000 */
[----:B------:R-:W-:-:S04]  /*0880*/  FADD R0, R0, R27 ;  /* 0x0000001b00007221 */ /* 0x000fc80000000000 */
[----:B------:R-:W-:-:S07]  /*0890*/  FADD R19, R0, R29 ;  /* 0x0000001d00137221 */ /* 0x000fce0000000000 */
.L_x_10:
[----:B------:R-:W-:Y:S05]  /*08a0*/  BSYNC.RECONVERGENT B1 ;  /* 0x0000000000017941 */ /* 0x000fea0003800200 */
.L_x_9:
        /* <DEDUP_REMOVED lines=10> */
[----:B------:R-:W5:Y:S01]  /*0950*/  LDG.E R15, desc[UR4][R2.64+0x2c] ;  /* 0x00002c04020f7981 */ /* 0x000f62000c1e1900 */
[----:B------:R-:W-:-:S02]  /*0960*/  VIADD R17, R17, 0x4 ;  /* 0x0000000411117836 */ /* 0x000fc40000000000 */
[----:B--2---:R-:W-:-:S04]  /*0970*/  FADD R8, R19, R8 ;  /* 0x0000000813087221 */ /* 0x004fc80000000000 */
[----:B---3--:R-:W-:-:S04]  /*0980*/  FADD R8, R8, R9 ;  /* 0x0000000908087221 */ /* 0x008fc80000000000 */
[----:B----4-:R-:W-:-:S04]  /*0990*/  FADD R8, R8, R11 ;  /* 0x0000000b08087221 */ /* 0x010fc80000000000 */
[----:B-----5:R-:W-:-:S07]  /*09a0*/  FADD R19, R8, R15 ;  /* 0x0000000f08137221 */ /* 0x020fce0000000000 */
.L_x_12:
[----:B------:R-:W-:Y:S05]  /*09b0*/  BSYNC.RECONVERGENT B1 ;  /* 0x0000000000017941 */ /* 0x000fea0003800200 */
.L_x_11:
[----:B------:R-:W-:Y:S05]  /*09c0*/  @!P1 BRA `(.L_x_5) ;  /* 0x0000000000289947 */ /* 0x000fea0003800000 */
[----:B0-----:R-:W-:Y:S02]  /*09d0*/  IADD3 R6, P0, PT, R6, 0x8, RZ ;  /* 0x0000000806067810 */ /* 0x001fe40007f1e0ff */
[----:B------:R-:W-:-:S03]  /*09e0*/  IADD3 R0, PT, PT, -R0, RZ, RZ ;  /* 0x000000ff00007210 */ /* 0x000fc60007ffe1ff */
[----:B------:R-:W-:-:S08]  /*09f0*/  IMAD.X R7, RZ, RZ, R7, P0 ;  /* 0x000000ffff077224 */ /* 0x000fd000000e0607 */
.L_x_13:
[----:B------:R-:W-:-:S06]  /*0a00*/  IMAD.WIDE R2, R17, 0xc, R6 ;  /* 0x0000000c11027825 */ /* 0x000fcc00078e0206 */
[----:B------:R-:W2:Y:S01]  /*0a10*/  LDG.E R2, desc[UR4][R2.64] ;  /* 0x0000000402027981 */ /* 0x000ea2000c1e1900 */
[----:B------:R-:W-:Y:S01]  /*0a20*/  VIADD R0, R0, 0x1 ;  /* 0x0000000100007836 */ /* 0x000fe20000000000 */
[----:B------:R-:W-:-:S04]  /*0a30*/  IADD3 R17, PT, PT, R17, 0x1, RZ ;  /* 0x0000000111117810 */ /* 0x000fc80007ffe0ff */
[----:B------:R-:W-:Y:S01]  /*0a40*/  ISETP.NE.AND P0, PT, R0, RZ, PT ;  /* 0x000000ff0000720c */ /* 0x000fe20003f05270 */
[----:B--2---:R-:W-:-:S12]  /*0a50*/  FADD R19, R2, R19 ;  /* 0x0000001302137221 */ /* 0x004fd80000000000 */
[----:B------:R-:W-:Y:S05]  /*0a60*/  @P0 BRA `(.L_x_13) ;  /* 0xfffffffc00e40947 */ /* 0x000fea000383ffff */
.L_x_5:
[----:B------:R-:W-:Y:S05]  /*0a70*/  BSYNC.RECONVERGENT B0 ;  /* 0x0000000000007941 */ /* 0x000fea0003800200 */
.L_x_4:
[----:B------:R-:W-:Y:S01]  /*0a80*/  IMAD.IADD R8, R13, 0x1, -R12 ;  /* 0x000000010d087824 */ /* 0x000fe200078e0a0c */
[----:B------:R-:W-:Y:S04]  /*0a90*/  BSSY.RECONVERGENT B0, `(.L_x_14) ;  /* 0x000000e000007945 */ /* 0x000fe80003800200 */
[----:B------:R-:W-:-:S04]  /*0aa0*/  I2FP.F32.S32 R8, R8 ;  /* 0x0000000800087245 */ /* 0x000fc80000201400 */
[----:B-----5:R-:W1:Y:S08]  /*0ab0*/  MUFU.RCP R0, R8 ;  /* 0x0000000800007308 */ /* 0x020e700000001000 */
[----:B------:R-:W2:Y:S01]  /*0ac0*/  FCHK P0, R19, R8 ;  /* 0x0000000813007302 */ /* 0x000ea20000000000 */
[----:B-1----:R-:W-:-:S04]  /*0ad0*/  FFMA R3, -R8, R0, 1 ;  /* 0x3f80000008037423 */ /* 0x002fc80000000100 */
[----:B------:R-:W-:-:S04]  /*0ae0*/  FFMA R0, R0, R3, R0 ;  /* 0x0000000300007223 */ /* 0x000fc80000000000 */
[----:B------:R-:W-:-:S04]  /*0af0*/  FFMA R2, R0, R19, RZ ;  /* 0x0000001300027223 */ /* 0x000fc800000000ff */
[----:B------:R-:W-:-:S04]  /*0b00*/  FFMA R3, -R8, R2, R19 ;  /* 0x0000000208037223 */ /* 0x000fc80000000113 */
[----:B------:R-:W-:Y:S01]  /*0b10*/  FFMA R3, R0, R3, R2 ;  /* 0x0000000300037223 */ /* 0x000fe20000000002 */
[----:B--2---:R-:W-:Y:S06]  /*0b20*/  @!P0 BRA `(.L_x_15) ;  /* 0x0000000000108947 */ /* 0x004fec0003800000 */
[----:B------:R-:W-:Y:S01]  /*0b30*/  IMAD.MOV.U32 R3, RZ, RZ, R19 ;  /* 0x000000ffff037224 */ /* 0x000fe200078e0013 */
[----:B------:R-:W-:-:S07]  /*0b40*/  MOV R2, 0xb60 ;  /* 0x00000b6000027802 */ /* 0x000fce0000000f00 */
[----:B0-----:R-:W-:Y:S05]  /*0b50*/  CALL.REL.NOINC `($__internal_0_$__cuda_sm3x_div_rn_noftz_f32_slowpath) ;  /* 0x0000000000107944 */ /* 0x001fea0003c00000 */
[----:B------:R-:W-:-:S07]  /*0b60*/  MOV R3, R0 ;  /* 0x0000000000037202 */ /* 0x000fce0000000f00 */
.L_x_15:
[----:B------:R-:W-:Y:S05]  /*0b70*/  BSYNC.RECONVERGENT B0 ;  /* 0x0000000000007941 */ /* 0x000fea0003800200 */
.L_x_14:
[----:B------:R-:W-:Y:S01]  /*0b80*/  STG.E desc[UR4][R4.64+0x8], R3 ;  /* 0x0000080304007986 */ /* 0x000fe2000c101904 */
[----:B------:R-:W-:Y:S05]  /*0b90*/  EXIT ;  /* 0x000000000000794d */ /* 0x000fea0003800000 */
        .weak           $__internal_0_$__cuda_sm3x_div_rn_noftz_f32_slowpath
        .type           $__internal_0_$__cuda_sm3x_div_rn_noftz_f32_slowpath,@function
        .size           $__internal_0_$__cuda_sm3x_div_rn_noftz_f32_slowpath,(.L_x_28 - $__internal_0_$__cuda_sm3x_div_rn_noftz_f32_slowpath)
$__internal_0_$__cuda_sm3x_div_rn_noftz_f32_slowpath:
[--C-:B------:R-:W-:Y:S01]  /*0ba0*/  SHF.R.U32.HI R6, RZ, 0x17, R8.reuse ;  /* 0x00000017ff067819 */ /* 0x100fe20000011608 */
[----:B------:R-:W-:Y:S01]  /*0bb0*/  BSSY.RECONVERGENT B1, `(.L_x_16) ;  /* 0x0000064000017945 */ /* 0x000fe20003800200 */
[----:B------:R-:W-:Y:S02]  /*0bc0*/  SHF.R.U32.HI R0, RZ, 0x17, R3 ;  /* 0x00000017ff007819 */ /* 0x000fe40000011603 */
[----:B------:R-:W-:Y:S01]  /*0bd0*/  LOP3.LUT R15, R6, 0xff, RZ, 0xc0, !PT ;  /* 0x000000ff060f7812 */ /* 0x000fe200078ec0ff */
[----:B------:R-:W-:Y:S01]  /*0be0*/  IMAD.MOV.U32 R6, RZ, RZ, R8 ;  /* 0x000000ffff067224 */ /* 0x000fe200078e0008 */
[----:B------:R-:W-:-:S03]  /*0bf0*/  LOP3.LUT R10, R0, 0xff, RZ, 0xc0, !PT ;  /* 0x000000ff000a7812 */ /* 0x000fc600078ec0ff */
[----:B------:R-:W-:Y:S01]  /*0c00*/  VIADD R11, R15, 0xffffffff ;  /* 0xffffffff0f0b7836 */ /* 0x000fe20000000000 */
[----:B------:R-:W-:-:S04]  /*0c10*/  IADD3 R9, PT, PT, R10, -0x1, RZ ;  /* 0xffffffff0a097810 */ /* 0x000fc80007ffe0ff */
[----:B------:R-:W-:-:S04]  /*0c20*/  ISETP.GT.U32.AND P0, PT, R11, 0xfd, PT ;  /* 0x000000fd0b00780c */ /* 0x000fc80003f04070 */
[----:B------:R-:W-:-:S13]  /*0c30*/  ISETP.GT.U32.OR P0, PT, R9, 0xfd, P0 ;  /* 0x000000fd0900780c */ /* 0x000fda0000704470 */
[----:B------:R-:W-:Y:S01]  /*0c40*/  @!P0 MOV R7, RZ ;  /* 0x000000ff00078202 */ /* 0x000fe20000000f00 */
[----:B------:R-:W-:Y:S06]  /*0c50*/  @!P0 BRA `(.L_x_17) ;  /* 0x0000000000608947 */ /* 0x000fec0003800000 */
[----:B------:R-:W-:Y:S01]  /*0c60*/  FSETP.GTU.FTZ.AND P0, PT, |R3|, +INF , PT ;  /* 0x7f8000000300780b */ /* 0x000fe20003f1c200 */
[----:B------:R-:W-:Y:S01]  /*0c70*/  IMAD.MOV.U32 R0, RZ, RZ, R8 ;  /* 0x000000ffff007224 */ /* 0x000fe200078e0008 */
[----:B------:R-:W-:-:S04]  /*0c80*/  FSETP.GTU.FTZ.AND P1, PT, |R8|, +INF , PT ;  /* 0x7f8000000800780b */ /* 0x000fc80003f3c200 */
[----:B------:R-:W-:-:S13]  /*0c90*/  PLOP3.LUT P0, PT, P0, P1, PT, 0xf8, 0x8f ;  /* 0x00000000008f781c */ /* 0x000fda0000703f70 */
[----:B------:R-:W-:Y:S05]  /*0ca0*/  @P0 BRA `(.L_x_18) ;  /* 0x00000004004c0947 */ /* 0x000fea0003800000 */
[----:B------:R-:W-:-:S13]  /*0cb0*/  LOP3.LUT P0, RZ, R6, 0x7fffffff, R3, 0xc8, !PT ;  /* 0x7fffffff06ff7812 */ /* 0x000fda000780c803 */
[----:B------:R-:W-:Y:S05]  /*0cc0*/  @!P0 BRA `(.L_x_19) ;  /* 0x00000004003c8947 */ /* 0x000fea0003800000 */
[C---:B------:R-:W-:Y:S02]  /*0cd0*/  FSETP.NEU.FTZ.AND P2, PT, |R3|.reuse, +INF , PT ;  /* 0x7f8000000300780b */ /* 0x040fe40003f5d200 */
[----:B------:R-:W-:Y:S02]  /*0ce0*/  FSETP.NEU.FTZ.AND P1, PT, |R0|, +INF , PT ;  /* 0x7f8000000000780b */ /* 0x000fe40003f3d200 */
[----:B------:R-:W-:-:S11]  /*0cf0*/  FSETP.NEU.FTZ.AND P0, PT, |R3|, +INF , PT ;  /* 0x7f8000000300780b */ /* 0x000fd60003f1d200 */
[----:B------:R-:W-:Y:S05]  /*0d00*/  @!P1 BRA !P2, `(.L_x_19) ;  /* 0x00000004002c9947 */ /* 0x000fea0005000000 */
[----:B------:R-:W-:-:S04]  /*0d10*/  LOP3.LUT P2, RZ, R3, 0x7fffffff, RZ, 0xc0, !PT ;  /* 0x7fffffff03ff7812 */ /* 0x000fc8000784c0ff */
[----:B------:R-:W-:-:S13]  /*0d20*/  PLOP3.LUT P1, PT, P1, P2, PT, 0x2f, 0xf2 ;  /* 0x0000000000f2781c */ /* 0x000fda0000f24577 */
[----:B------:R-:W-:Y:S05]  /*0d30*/  @P1 BRA `(.L_x_20) ;  /* 0x0000000400181947 */ /* 0x000fea0003800000 */
[----:B------:R-:W-:-:S04]  /*0d40*/  LOP3.LUT P1, RZ, R6, 0x7fffffff, RZ, 0xc0, !PT ;  /* 0x7fffffff06ff7812 */ /* 0x000fc8000782c0ff */
[----:B------:R-:W-:-:S13]  /*0d50*/  PLOP3.LUT P0, PT, P0, P1, PT, 0x2f, 0xf2 ;  /* 0x0000000000f2781c */ /* 0x000fda0000702577 */
[----:B------:R-:W-:Y:S05]  /*0d60*/  @P0 BRA `(.L_x_21) ;  /* 0x0000000400000947 */ /* 0x000fea0003800000 */
[----:B------:R-:W-:Y:S02]  /*0d70*/  ISETP.GE.AND P0, PT, R9, RZ, PT ;  /* 0x000000ff0900720c */ /* 0x000fe40003f06270 */
[----:B------:R-:W-:-:S11]  /*0d80*/  ISETP.GE.AND P1, PT, R11, RZ, PT ;  /* 0x000000ff0b00720c */ /* 0x000fd60003f26270 */
[----:B------:R-:W-:Y:S01]  /*0d90*/  @P0 MOV R7, RZ ;  /* 0x000000ff00070202 */ /* 0x000fe20000000f00 */
[----:B------:R-:W-:Y:S02]  /*0da0*/  @!P0 IMAD.MOV.U32 R7, RZ, RZ, -0x40 ;  /* 0xffffffc0ff078424 */ /* 0x000fe400078e00ff */
[----:B------:R-:W-:Y:S01]  /*0db0*/  @!P0 FFMA R3, R3, 1.84467440737095516160e+19, RZ ;  /* 0x5f80000003038823 */ /* 0x000fe200000000ff */
[----:B------:R-:W-:Y:S02]  /*0dc0*/  @!P1 FFMA R6, R0, 1.84467440737095516160e+19, RZ ;  /* 0x5f80000000069823 */ /* 0x000fe400000000ff */
[----:B------:R-:W-:-:S07]  /*0dd0*/  @!P1 IADD3 R7, PT, PT, R7, 0x40, RZ ;  /* 0x0000004007079810 */ /* 0x000fce0007ffe0ff */
.L_x_17:
[----:B------:R-:W-:Y:S01]  /*0de0*/  LEA R9, R15, 0xc0800000, 0x17 ;  /* 0xc08000000f097811 */ /* 0x000fe200078eb8ff */
[----:B------:R-:W-:Y:S04]  /*0df0*/  BSSY.RECONVERGENT B2, `(.L_x_22) ;  /* 0x0000036000027945 */ /* 0x000fe80003800200 */
[----:B------:R-:W-:Y:S01]  /*0e00*/  IMAD.IADD R9, R6, 0x1, -R9 ;  /* 0x0000000106097824 */ /* 0x000fe200078e0a09 */
[----:B------:R-:W-:-:S03]  /*0e10*/  IADD3 R6, PT, PT, R10, -0x7f, RZ ;  /* 0xffffff810a067810 */ /* 0x000fc60007ffe0ff */
[----:B------:R-:W0:Y:S01]  /*0e20*/  MUFU.RCP R8, R9 ;  /* 0x0000000900087308 */ /* 0x000e220000001000 */
[----:B------:R-:W-:Y:S01]  /*0e30*/  FADD.FTZ R11, -R9, -RZ ;  /* 0x800000ff090b7221 */ /* 0x000fe20000010100 */
[C---:B------:R-:W-:Y:S01]  /*0e40*/  IMAD R0, R6.reuse, -0x800000, R3 ;  /* 0xff80000006007824 */ /* 0x040fe200078e0203 */
[----:B------:R-:W-:-:S05]  /*0e50*/  IADD3 R6, PT, PT, R6, 0x7f, -R15 ;  /* 0x0000007f06067810 */ /* 0x000fca0007ffe80f */
[----:B------:R-:W-:Y:S02]  /*0e60*/  IMAD.IADD R6, R6, 0x1, R7 ;  /* 0x0000000106067824 */ /* 0x000fe400078e0207 */
[----:B0-----:R-:W-:-:S04]  /*0e70*/  FFMA R13, R8, R11, 1 ;  /* 0x3f800000080d7423 */ /* 0x001fc8000000000b */
[----:B------:R-:W-:-:S04]  /*0e80*/  FFMA R10, R8, R13, R8 ;  /* 0x0000000d080a7223 */ /* 0x000fc80000000008 */
[----:B------:R-:W-:-:S04]  /*0e90*/  FFMA R3, R0, R10, RZ ;  /* 0x0000000a00037223 */ /* 0x000fc800000000ff */
[----:B------:R-:W-:-:S04]  /*0ea0*/  FFMA R8, R11, R3, R0 ;  /* 0x000000030b087223 */ /* 0x000fc80000000000 */
[----:B------:R-:W-:-:S04]  /*0eb0*/  FFMA R13, R10, R8, R3 ;  /* 0x000000080a0d7223 */ /* 0x000fc80000000003 */
[----:B------:R-:W-:-:S04]  /*0ec0*/  FFMA R8, R11, R13, R0 ;  /* 0x0000000d0b087223 */ /* 0x000fc80000000000 */
[----:B------:R-:W-:-:S05]  /*0ed0*/  FFMA R0, R10, R8, R13 ;  /* 0x000000080a007223 */ /* 0x000fca000000000d */
[----:B------:R-:W-:-:S04]  /*0ee0*/  SHF.R.U32.HI R3, RZ, 0x17, R0 ;  /* 0x00000017ff037819 */ /* 0x000fc80000011600 */
[----:B------:R-:W-:-:S04]  /*0ef0*/  LOP3.LUT R3, R3, 0xff, RZ, 0xc0, !PT ;  /* 0x000000ff03037812 */ /* 0x000fc800078ec0ff */
[----:B------:R-:W-:-:S05]  /*0f00*/  IADD3 R9, PT, PT, R3, R6, RZ ;  /* 0x0000000603097210 */ /* 0x000fca0007ffe0ff */
[----:B------:R-:W-:-:S05]  /*0f10*/  VIADD R3, R9, 0xffffffff ;  /* 0xffffffff09037836 */ /* 0x000fca0000000000 */
[----:B------:R-:W-:-:S13]  /*0f20*/  ISETP.GE.U32.AND P0, PT, R3, 0xfe, PT ;  /* 0x000000fe0300780c */ /* 0x000fda0003f06070 */
[----:B------:R-:W-:Y:S05]  /*0f30*/  @!P0 BRA `(.L_x_23) ;  /* 0x0000000000808947 */ /* 0x000fea0003800000 */
[----:B------:R-:W-:-:S13]  /*0f40*/  ISETP.GT.AND P0, PT, R9, 0xfe, PT ;  /* 0x000000fe0900780c */ /* 0x000fda0003f04270 */
[----:B------:R-:W-:Y:S05]  /*0f50*/  @P0 BRA `(.L_x_24) ;  /* 0x00000000006c0947 */ /* 0x000fea0003800000 */
[----:B------:R-:W-:-:S13]  /*0f60*/  ISETP.GE.AND P0, PT, R9, 0x1, PT ;  /* 0x000000010900780c */ /* 0x000fda0003f06270 */
[----:B------:R-:W-:Y:S05]  /*0f70*/  @P0 BRA `(.L_x_25) ;  /* 0x0000000000740947 */ /* 0x000fea0003800000 */
[----:B------:R-:W-:Y:S02]  /*0f80*/  ISETP.GE.AND P0, PT, R9, -0x18, PT ;  /* 0xffffffe80900780c */ /* 0x000fe40003f06270 */
[----:B------:R-:W-:-:S11]  /*0f90*/  LOP3.LUT R0, R0, 0x80000000, RZ, 0xc0, !PT ;  /* 0x8000000000007812 */ /* 0x000fd600078ec0ff */
[----:B------:R-:W-:Y:S05]  /*0fa0*/  @!P0 BRA `(.L_x_25) ;  /* 0x0000000000688947 */ /* 0x000fea0003800000 */
[CCC-:B------:R-:W-:Y:S01]  /*0fb0*/  FFMA.RZ R3, R10.reuse, R8.reuse, R13.reuse ;  /* 0x000000080a037223 */ /* 0x1c0fe2000000c00d */
[CCC-:B------:R-:W-:Y:S01]  /*0fc0*/  FFMA.RM R6, R10.reuse, R8.reuse, R13.reuse ;  /* 0x000000080a067223 */ /* 0x1c0fe2000000400d */
[C---:B------:R-:W-:Y:S02]  /*0fd0*/  ISETP.NE.AND P2, PT, R9.reuse, RZ, PT ;  /* 0x000000ff0900720c */ /* 0x040fe40003f45270 */
[----:B------:R-:W-:Y:S02]  /*0fe0*/  ISETP.NE.AND P1, PT, R9, RZ, PT ;  /* 0x000000ff0900720c */ /* 0x000fe40003f25270 */
[----:B------:R-:W-:Y:S01]  /*0ff0*/  LOP3.LUT R7, R3, 0x7fffff, RZ, 0xc0, !PT ;  /* 0x007fffff03077812 */ /* 0x000fe200078ec0ff */
[----:B------:R-:W-:Y:S01]  /*1000*/  FFMA.RP R3, R10, R8, R13 ;  /* 0x000000080a037223 */ /* 0x000fe2000000800d */
[----:B------:R-:W-:Y:S01]  /*1010*/  IADD3 R8, PT, PT, R9, 0x20, RZ ;  /* 0x0000002009087810 */ /* 0x000fe20007ffe0ff */
[----:B------:R-:W-:Y:S01]  /*1020*/  IMAD.MOV R9, RZ, RZ, -R9 ;  /* 0x000000ffff097224 */ /* 0x000fe200078e0a09 */
[----:B------:R-:W-:-:S02]  /*1030*/  LOP3.LUT R7, R7, 0x800000, RZ, 0xfc, !PT ;  /* 0x0080000007077812 */ /* 0x000fc400078efcff */
[----:B------:R-:W-:Y:S02]  /*1040*/  FSETP.NEU.FTZ.AND P0, PT, R3, R6, PT ;  /* 0x000000060300720b */ /* 0x000fe40003f1d000 */
[----:B------:R-:W-:Y:S02]  /*1050*/  SHF.L.U32 R8, R7, R8, RZ ;  /* 0x0000000807087219 */ /* 0x000fe400000006ff */
[----:B------:R-:W-:Y:S02]  /*1060*/  SEL R6, R9, RZ, P2 ;  /* 0x000000ff09067207 */ /* 0x000fe40001000000 */
[----:B------:R-:W-:Y:S02]  /*1070*/  ISETP.NE.AND P1, PT, R8, RZ, P1 ;  /* 0x000000ff0800720c */ /* 0x000fe40000f25270 */
[----:B------:R-:W-:Y:S02]  /*1080*/  SHF.R.U32.HI R6, RZ, R6, R7 ;  /* 0x00000006ff067219 */ /* 0x000fe40000011607 */
[----:B------:R-:W-:-:S02]  /*1090*/  PLOP3.LUT P0, PT, P0, P1, PT, 0xf8, 0x8f ;  /* 0x00000000008f781c */ /* 0x000fc40000703f70 */
[----:B------:R-:W-:Y:S02]  /*10a0*/  SHF.R.U32.HI R8, RZ, 0x1, R6 ;  /* 0x00000001ff087819 */ /* 0x000fe40000011606 */
[----:B------:R-:W-:-:S04]  /*10b0*/  SEL R3, RZ, 0x1, !P0 ;  /* 0x00000001ff037807 */ /* 0x000fc80004000000 */
[----:B------:R-:W-:-:S04]  /*10c0*/  LOP3.LUT R3, R3, 0x1, R8, 0xf8, !PT ;  /* 0x0000000103037812 */ /* 0x000fc800078ef808 */
[----:B------:R-:W-:-:S04]  /*10d0*/  LOP3.LUT R3, R3, R6, RZ, 0xc0, !PT ;  /* 0x0000000603037212 */ /* 0x000fc800078ec0ff */
[----:B------:R-:W-:-:S04]  /*10e0*/  IADD3 R3, PT, PT, R8, R3, RZ ;  /* 0x0000000308037210 */ /* 0x000fc80007ffe0ff */
[----:B------:R-:W-:Y:S01]  /*10f0*/  LOP3.LUT R0, R3, R0, RZ, 0xfc, !PT ;  /* 0x0000000003007212 */ /* 0x000fe200078efcff */
[----:B------:R-:W-:Y:S06]  /*1100*/  BRA `(.L_x_25) ;  /* 0x0000000000107947 */ /* 0x000fec0003800000 */
.L_x_24:
[----:B------:R-:W-:-:S04]  /*1110*/  LOP3.LUT R0, R0, 0x80000000, RZ, 0xc0, !PT ;  /* 0x8000000000007812 */ /* 0x000fc800078ec0ff */
[----:B------:R-:W-:Y:S01]  /*1120*/  LOP3.LUT R0, R0, 0x7f800000, RZ, 0xfc, !PT ;  /* 0x7f80000000007812 */ /* 0x000fe200078efcff */
[----:B------:R-:W-:Y:S06]  /*1130*/  BRA `(.L_x_25) ;  /* 0x0000000000047947 */ /* 0x000fec0003800000 */
.L_x_23:
[----:B------:R-:W-:-:S07]  /*1140*/  IMAD R0, R6, 0x800000, R0 ;  /* 0x0080000006007824 */ /* 0x000fce00078e0200 */
.L_x_25:
[----:B------:R-:W-:Y:S05]  /*1150*/  BSYNC.RECONVERGENT B2 ;  /* 0x0000000000027941 */ /* 0x000fea0003800200 */
.L_x_22:
[----:B------:R-:W-:Y:S05]  /*1160*/  BRA `(.L_x_26) ;  /* 0x0000000000207947 */ /* 0x000fea0003800000 */
.L_x_21:
[----:B------:R-:W-:-:S04]  /*1170*/  LOP3.LUT R0, R6, 0x80000000, R3, 0x48, !PT ;  /* 0x8000000006007812 */ /* 0x000fc800078e4803 */
[----:B------:R-:W-:Y:S01]  /*1180*/  LOP3.LUT R0, R0, 0x7f800000, RZ, 0xfc, !PT ;  /* 0x7f80000000007812 */ /* 0x000fe200078efcff */
[----:B------:R-:W-:Y:S06]  /*1190*/  BRA `(.L_x_26) ;  /* 0x0000000000147947 */ /* 0x000fec0003800000 */
.L_x_20:
[----:B------:R-:W-:Y:S01]  /*11a0*/  LOP3.LUT R0, R6, 0x80000000, R3, 0x48, !PT ;  /* 0x8000000006007812 */ /* 0x000fe200078e4803 */
[----:B------:R-:W-:Y:S06]  /*11b0*/  BRA `(.L_x_26) ;  /* 0x00000000000c7947 */ /* 0x000fec0003800000 */
.L_x_19:
[----:B------:R-:W0:Y:S01]  /*11c0*/  MUFU.RSQ R0, -QNAN ;  /* 0xffc0000000007908 */ /* 0x000e220000001400 */
[----:B------:R-:W-:Y:S05]  /*11d0*/  BRA `(.L_x_26) ;  /* 0x0000000000047947 */ /* 0x000fea0003800000 */
.L_x_18:
[----:B------:R-:W-:-:S07]  /*11e0*/  FADD.FTZ R0, R3, R0 ;  /* 0x0000000003007221 */ /* 0x000fce0000010000 */
.L_x_26:
[----:B------:R-:W-:Y:S05]  /*11f0*/  BSYNC.RECONVERGENT B1 ;  /* 0x0000000000017941 */ /* 0x000fea0003800200 */
.L_x_16:
[----:B------:R-:W-:-:S04]  /*1200*/  HFMA2 R3, -RZ, RZ, 0, 0 ;  /* 0x00000000ff037431 */ /* 0x000fc800000001ff */
[----:B0-----:R-:W-:Y:S05]  /*1210*/  RET.REL.NODEC R2 `(_Z6kernelP5entryif) ;  /* 0xffffffec02787950 */ /* 0x001fea0003c3ffff */
.L_x_27:
[----:B------:R-:W-:-:S00]  /*1220*/  BRA `(.L_x_27) ;  /* 0xfffffffc00fc7947 */ /* 0x000fc0000383ffff */
[----:B------:R-:W-:-:S00]  /*1230*/  NOP ;  /* 0x0000000000007918 */ /* 0x000fc00000000000 */
        /* <DEDUP_REMOVED lines=12> */
.L_x_28:


//--------------------- .nv.shared.reserved.0     --------------------------
	.section	.nv.shared.reserved.0,"aw",@nobits
	.weak		__nv_reservedSMEM_offset_0_alias
	.size		__nv_reservedSMEM_offset_0_alias, 0, 64
	.other		__nv_reservedSMEM_offset_0_alias,@"STO_CUDA_RESERVED_SHARED STV_DEFAULT"
__nv_reservedSMEM_offset_0_alias:
	.zero		0
	.zero		64


//--------------------- .nv.constant0._Z6kernelP5entryif --------------------------
	.section	.nv.constant0._Z6kernelP5entryif,"a",@progbits
	.sectionflags	@""
	.align	4
.nv.constant0._Z6kernelP5entryif:
	.zero		912


//--------------------- SYMBOLS --------------------------

	.type		.nv.reservedSmem.offset0,@object
	.size		.nv.reservedSmem.offset0,0x4
